//
// Generated by NVIDIA NVVM Compiler
//
// Compiler Build ID: CL-36424714
// Cuda compilation tools, release 13.0, V13.0.88
// Based on NVVM 20.0.0
//

.version 9.0
.target sm_100
.address_size 64

	// .globl	_Z11print_pointPfS_
.extern .func  (.param .b32 func_retval0) vprintf
(
	.param .b64 vprintf_param_0,
	.param .b64 vprintf_param_1
)
;
.global .align 1 .b8 $str[14] = {37, 57, 46, 51, 102, 44, 32, 37, 57, 46, 51, 102, 10};

.visible .entry _Z11print_pointPfS_(
	.param .u64 .ptr .align 1 _Z11print_pointPfS__param_0,
	.param .u64 .ptr .align 1 _Z11print_pointPfS__param_1
)
{
	.local .align 16 .b8 	__local_depot0[16];
	.reg .b64 	%SP;
	.reg .b64 	%SPL;
	.reg .b32 	%r<7>;
	.reg .b32 	%f<3>;
	.reg .b64 	%rd<12>;
	.reg .b64 	%fd<3>;

	mov.u64 	%SPL, __local_depot0;
	cvta.local.u64 	%SP, %SPL;
	ld.param.u64 	%rd1, [_Z11print_pointPfS__param_0];
	ld.param.u64 	%rd2, [_Z11print_pointPfS__param_1];
	cvta.to.global.u64 	%rd3, %rd2;
	cvta.to.global.u64 	%rd4, %rd1;
	add.u64 	%rd5, %SP, 0;
	add.u64 	%rd6, %SPL, 0;
	mov.u32 	%r1, %ctaid.x;
	mov.u32 	%r2, %ntid.x;
	mov.u32 	%r3, %tid.x;
	mad.lo.s32 	%r4, %r1, %r2, %r3;
	mul.wide.s32 	%rd7, %r4, 4;
	add.s64 	%rd8, %rd4, %rd7;
	ld.global.f32 	%f1, [%rd8];
	cvt.f64.f32 	%fd1, %f1;
	add.s64 	%rd9, %rd3, %rd7;
	ld.global.f32 	%f2, [%rd9];
	cvt.f64.f32 	%fd2, %f2;
	st.local.v2.f64 	[%rd6], {%fd1, %fd2};
	mov.u64 	%rd10, $str;
	cvta.global.u64 	%rd11, %rd10;
	{ // callseq 0, 0
	.param .b64 param0;
	st.param.b64 	[param0], %rd11;
	.param .b64 param1;
	st.param.b64 	[param1], %rd5;
	.param .b32 retval0;
	call.uni (retval0), 
	vprintf, 
	(
	param0, 
	param1
	);
	ld.param.b32 	%r5, [retval0];
	} // callseq 0
	ret;

}


// ===== COMPILED SASS (sm_100) =====

	.target	sm_100

	.elftype	@"ET_EXEC"


//--------------------- .note.nv.tkinfo           --------------------------
	.section	.note.nv.tkinfo,"",@"SHT_NOTE"
	.sectionflags	@"SHF_NOTE_NV_TKINFO"
	.tkinfo
        /*0018*/ 	.word	0x00000002
        /*0030*/ 	.string	""
        /*0030*/ 	.string	"ptxas"
        /*0030*/ 	.string	"Cuda compilation tools, release 13.0, V13.0.88"
        /*0030*/ 	.string	"Build cuda_13.0.r13.0/compiler.36424714_0"
        /*0030*/ 	.string	"-arch sm_100 -m 64 "



//--------------------- .note.nv.cuinfo           --------------------------
	.section	.note.nv.cuinfo,"",@"SHT_NOTE"
	.sectionflags	@"SHF_NOTE_NV_CUINFO"
        /*0018*/ 	.short	0x0002
        /*001a*/ 	.short	0x0064
        /*001c*/ 	.short	0x0082
	.zero		2


//--------------------- .nv.info                  --------------------------
	.section	.nv.info,"",@"SHT_CUDA_INFO"
	.align	4


	//----- nvinfo : EIATTR_REGCOUNT
	.align		4
        /*0000*/ 	.byte	0x04, 0x2f
        /*0002*/ 	.short	(.L_2 - .L_1)
	.align		4
.L_1:
        /*0004*/ 	.word	index@(_Z11print_pointPfS_)
        /*0008*/ 	.word	0x00000018


	//----- nvinfo : EIATTR_FRAME_SIZE
	.align		4
.L_2:
        /*000c*/ 	.byte	0x04, 0x11
        /*000e*/ 	.short	(.L_4 - .L_3)
	.align		4
.L_3:
        /*0010*/ 	.word	index@(_Z11print_pointPfS_)
        /*0014*/ 	.word	0x00000010


	//----- nvinfo : EIATTR_MIN_STACK_SIZE
	.align		4
.L_4:
        /*0018*/ 	.byte	0x04, 0x12
        /*001a*/ 	.short	(.L_6 - .L_5)
	.align		4
.L_5:
        /*001c*/ 	.word	index@(_Z11print_pointPfS_)
        /*0020*/ 	.word	0x00000010
.L_6:


//--------------------- .nv.compat                --------------------------
	.section	.nv.compat,"",@"SHT_CUDA_COMPAT_INFO"
	.align	4
        /*0000*/ 	.byte	0x02, 0x09, 0x00, 0x00, 0x02, 0x02, 0x01, 0x00, 0x02, 0x05, 0x05, 0x00, 0x03, 0x07, 0x01, 0x01
        /*0010*/ 	.byte	0x02, 0x03, 0x00, 0x00, 0x02, 0x06, 0x01, 0x00, 0x04, 0x0b, 0x08, 0x00, 0x09, 0x00, 0x00, 0x00
        /*0020*/ 	.byte	0x00, 0x00, 0x00, 0x00


//--------------------- .nv.info._Z11print_pointPfS_ --------------------------
	.section	.nv.info._Z11print_pointPfS_,"",@"SHT_CUDA_INFO"
	.sectionflags	@""
	.align	4


	//----- nvinfo : EIATTR_CUDA_API_VERSION
	.align		4
        /*0000*/ 	.byte	0x04, 0x37
        /*0002*/ 	.short	(.L_8 - .L_7)
.L_7:
        /*0004*/ 	.word	0x00000082


	//----- nvinfo : EIATTR_KPARAM_INFO
	.align		4
.L_8:
        /*0008*/ 	.byte	0x04, 0x17
        /*000a*/ 	.short	(.L_10 - .L_9)
.L_9:
        /*000c*/ 	.word	0x00000000
        /*0010*/ 	.short	0x0001
        /*0012*/ 	.short	0x0008
        /*0014*/ 	.byte	0x00, 0xf5, 0x21, 0x00


	//----- nvinfo : EIATTR_KPARAM_INFO
	.align		4
.L_10:
        /*0018*/ 	.byte	0x04, 0x17
        /*001a*/ 	.short	(.L_12 - .L_11)
.L_11:
        /*001c*/ 	.word	0x00000000
        /*0020*/ 	.short	0x0000
        /*0022*/ 	.short	0x0000
        /*0024*/ 	.byte	0x00, 0xf5, 0x21, 0x00


	//----- nvinfo : EIATTR_SPARSE_MMA_MASK
	.align		4
.L_12:
        /*0028*/ 	.byte	0x03, 0x50
        /*002a*/ 	.short	0x0000


	//----- nvinfo : EIATTR_MAXREG_COUNT
	.align		4
        /*002c*/ 	.byte	0x03, 0x1b
        /*002e*/ 	.short	0x00ff


	//----- nvinfo : EIATTR_EXTERNS
	.align		4
        /*0030*/ 	.byte	0x04, 0x0f
        /*0032*/ 	.short	(.L_14 - .L_13)


	//   ....[0]....
	.align		4
.L_13:
        /*0034*/ 	.word	index@(vprintf)


	//----- nvinfo : EIATTR_MERCURY_ISA_VERSION
	.align		4
.L_14:
        /*0038*/ 	.byte	0x03, 0x5f
        /*003a*/ 	.short	0x0101


	//----- nvinfo : EIATTR_VRC_CTA_INIT_COUNT
	.align		4
        /*003c*/ 	.byte	0x02, 0x4a
	.zero		1
	.zero		1


	//----- nvinfo : EIATTR_SYSCALL_OFFSETS
	.align		4
        /*0040*/ 	.byte	0x04, 0x46
        /*0042*/ 	.short	(.L_16 - .L_15)


	//   ....[0]....
.L_15:
        /*0044*/ 	.word	0x000001a0


	//----- nvinfo : EIATTR_EXIT_INSTR_OFFSETS
	.align		4
.L_16:
        /*0048*/ 	.byte	0x04, 0x1c
        /*004a*/ 	.short	(.L_18 - .L_17)


	//   ....[0]....
.L_17:
        /*004c*/ 	.word	0x000001b0


	//----- nvinfo : EIATTR_CBANK_PARAM_SIZE
	.align		4
.L_18:
        /*0050*/ 	.byte	0x03, 0x19
        /*0052*/ 	.short	0x0010


	//----- nvinfo : EIATTR_PARAM_CBANK
	.align		4
        /*0054*/ 	.byte	0x04, 0x0a
        /*0056*/ 	.short	(.L_20 - .L_19)
	.align		4
.L_19:
        /*0058*/ 	.word	index@(.nv.constant0._Z11print_pointPfS_)
        /*005c*/ 	.short	0x0380
        /*005e*/ 	.short	0x0010


	//----- nvinfo : EIATTR_SW_WAR
	.align		4
.L_20:
        /*0060*/ 	.byte	0x04, 0x36
        /*0062*/ 	.short	(.L_22 - .L_21)
.L_21:
        /*0064*/ 	.word	0x00000008
.L_22:


//--------------------- .nv.callgraph             --------------------------
	.section	.nv.callgraph,"",@"SHT_CUDA_CALLGRAPH"
	.align	4
	.sectionentsize	8
	.align		4
        /*0000*/ 	.word	0x00000000
	.align		4
        /*0004*/ 	.word	0xffffffff
	.align		4
        /*0008*/ 	.word	index@(_Z11print_pointPfS_)
	.align		4
        /*000c*/ 	.word	index@(vprintf)
	.align		4
        /*0010*/ 	.word	0x00000000
	.align		4
        /*0014*/ 	.word	0xfffffffe
	.align		4
        /*0018*/ 	.word	0x00000000
	.align		4
        /*001c*/ 	.word	0xfffffffd
	.align		4
        /*0020*/ 	.word	0x00000000
	.align		4
        /*0024*/ 	.word	0xfffffffc


//--------------------- .nv.constant4             --------------------------
	.section	.nv.constant4,"a",@progbits
	.align	8
	.align		8
.nv.constant4:
        /*0000*/ 	.dword	vprintf
	.align		8
        /*0008*/ 	.dword	$str


//--------------------- .text._Z11print_pointPfS_ --------------------------
	.section	.text._Z11print_pointPfS_,"ax",@progbits
	.align	128
        .global         _Z11print_pointPfS_
        .type           _Z11print_pointPfS_,@function
        .size           _Z11print_pointPfS_,(.L_x_2 - _Z11print_pointPfS_)
        .other          _Z11print_pointPfS_,@"STO_CUDA_ENTRY STV_DEFAULT"
_Z11print_pointPfS_:
.text._Z11print_pointPfS_:
[----:B------:R-:W0:Y:S01]  /*0000*/  LDC R1, c[0x0][0x37c] ;  /* 0x0000df00ff017b82 */ /* 0x000e220000000800 */
[----:B------:R-:W1:Y:S01]  /*0010*/  S2R R0, SR_TID.X ;  /* 0x0000000000007919 */ /* 0x000e620000002100 */
[----:B------:R-:W2:Y:S06]  /*0020*/  LDCU UR6, c[0x0][0x2fc] ;  /* 0x00005f80ff0677ac */ /* 0x000eac0008000800 */
[----:B------:R-:W1:Y:S01]  /*0030*/  S2UR UR7, SR_CTAID.X ;  /* 0x00000000000779c3 */ /* 0x000e620000002500 */
[----:B0-----:R-:W-:Y:S01]  /*0040*/  VIADD R1, R1, 0xfffffff0 ;  /* 0xfffffff001017836 */ /* 0x001fe20000000000 */
[----:B------:R-:W0:Y:S01]  /*0050*/  LDCU.64 UR4, c[0x0][0x358] ;  /* 0x00006b00ff0477ac */ /* 0x000e220008000a00 */
[----:B------:R-:W3:Y:S05]  /*0060*/  LDCU.64 UR8, c[0x4][0x8] ;  /* 0x01000100ff0877ac */ /* 0x000eea0008000a00 */
[----:B------:R-:W1:Y:S08]  /*0070*/  LDC R5, c[0x0][0x360] ;  /* 0x0000d800ff057b82 */ /* 0x000e700000000800 */
[----:B------:R-:W4:Y:S08]  /*0080*/  LDC.64 R2, c[0x0][0x380] ;  /* 0x0000e000ff027b82 */ /* 0x000f300000000a00 */
[----:B------:R-:W5:Y:S01]  /*0090*/  LDC.64 R12, c[0x0][0x388] ;  /* 0x0000e200ff0c7b82 */ /* 0x000f620000000a00 */
[----:B-1----:R-:W-:-:S04]  /*00a0*/  IMAD R5, R5, UR7, R0 ;  /* 0x0000000705057c24 */ /* 0x002fc8000f8e0200 */
[----:B----4-:R-:W-:-:S06]  /*00b0*/  IMAD.WIDE R2, R5, 0x4, R2 ;  /* 0x0000000405027825 */ /* 0x010fcc00078e0202 */
[----:B0-----:R-:W4:Y:S01]  /*00c0*/  LDG.E R2, desc[UR4][R2.64] ;  /* 0x0000000402027981 */ /* 0x001f22000c1e1900 */
[----:B-----5:R-:W-:-:S05]  /*00d0*/  IMAD.WIDE R12, R5, 0x4, R12 ;  /* 0x00000004050c7825 */ /* 0x020fca00078e020c */
[----:B------:R-:W5:Y:S01]  /*00e0*/  LDG.E R10, desc[UR4][R12.64] ;  /* 0x000000040c0a7981 */ /* 0x000f62000c1e1900 */
[----:B------:R-:W-:Y:S01]  /*00f0*/  MOV R0, 0x0 ;  /* 0x0000000000007802 */ /* 0x000fe20000000f00 */
[----:B------:R-:W0:Y:S03]  /*0100*/  LDCU UR4, c[0x0][0x2f8] ;  /* 0x00005f00ff0477ac */ /* 0x000e260008000800 */
[----:B------:R1:W1:Y:S01]  /*0110*/  LDC.64 R14, c[0x4][R0] ;  /* 0x01000000000e7b82 */ /* 0x0002620000000a00 */
[----:B---3--:R-:W-:Y:S01]  /*0120*/  IMAD.U32 R4, RZ, RZ, UR8 ;  /* 0x00000008ff047e24 */ /* 0x008fe2000f8e00ff */
[----:B------:R-:W-:Y:S02]  /*0130*/  MOV R5, UR9 ;  /* 0x0000000900057c02 */ /* 0x000fe40008000f00 */
[----:B0-----:R-:W-:-:S04]  /*0140*/  IADD3 R6, P0, PT, R1, UR4, RZ ;  /* 0x0000000401067c10 */ /* 0x001fc8000ff1e0ff */
[----:B--2---:R-:W-:Y:S01]  /*0150*/  IADD3.X R7, PT, PT, RZ, UR6, RZ, P0, !PT ;  /* 0x00000006ff077c10 */ /* 0x004fe200087fe4ff */
[----:B----4-:R-:W-:Y:S08]  /*0160*/  F2F.F64.F32 R8, R2 ;  /* 0x0000000200087310 */ /* 0x010ff00000201800 */
[----:B-----5:R-:W0:Y:S02]  /*0170*/  F2F.F64.F32 R10, R10 ;  /* 0x0000000a000a7310 */ /* 0x020e240000201800 */
[----:B01----:R0:W-:Y:S02]  /*0180*/  STL.128 [R1], R8 ;  /* 0x0000000801007387 */ /* 0x0031e40000100c00 */
[----:B------:R-:W-:-:S07]  /*0190*/  LEPC R20, `(.L_x_0) ;  /* 0x000000001014794e */ /* 0x000fce0000000000 */
[----:B0-----:R-:W-:Y:S05]  /*01a0*/  CALL.ABS.NOINC R14 ;  /* 0x000000000e007343 */ /* 0x001fea0003c00000 */
.L_x_0:
[----:B------:R-:W-:Y:S05]  /*01b0*/  EXIT ;  /* 0x000000000000794d */ /* 0x000fea0003800000 */
.L_x_1:
[----:B------:R-:W-:-:S00]  /*01c0*/  BRA `(.L_x_1) ;  /* 0xfffffffc00fc7947 */ /* 0x000fc0000383ffff */
[----:B------:R-:W-:-:S00]  /*01d0*/  NOP ;  /* 0x0000000000007918 */ /* 0x000fc00000000000 */
        /* <DEDUP_REMOVED lines=10> */
.L_x_2:


//--------------------- .nv.global.init           --------------------------
	.section	.nv.global.init,"aw",@progbits
.nv.global.init:
	.type		$str,@object
	.size		$str,(.L_0 - $str)
$str:
        /*0000*/ 	.byte	0x25, 0x39, 0x2e, 0x33, 0x66, 0x2c, 0x20, 0x25, 0x39, 0x2e, 0x33, 0x66, 0x0a, 0x00
.L_0:


//--------------------- .nv.shared.reserved.0     --------------------------
	.section	.nv.shared.reserved.0,"aw",@nobits
	.weak		__nv_reservedSMEM_offset_0_alias
	.size		__nv_reservedSMEM_offset_0_alias, 0, 64
	.other		__nv_reservedSMEM_offset_0_alias,@"STO_CUDA_RESERVED_SHARED STV_DEFAULT"
__nv_reservedSMEM_offset_0_alias:
	.zero		0
	.zero		64


//--------------------- .nv.constant0._Z11print_pointPfS_ --------------------------
	.section	.nv.constant0._Z11print_pointPfS_,"a",@progbits
	.sectionflags	@""
	.align	4
.nv.constant0._Z11print_pointPfS_:
	.zero		912


//--------------------- SYMBOLS --------------------------

	.type		.nv.reservedSmem.offset0,@object
	.size		.nv.reservedSmem.offset0,0x4
	.type		vprintf,@function
